//
// Generated by NVIDIA NVVM Compiler
//
// Compiler Build ID: CL-36424714
// Cuda compilation tools, release 13.0, V13.0.88
// Based on NVVM 20.0.0
//

.version 9.0
.target sm_100
.address_size 64

	// .globl	memcpy_kernel

.visible .entry memcpy_kernel(
	.param .u64 .ptr .align 1 memcpy_kernel_param_0,
	.param .u64 .ptr .align 1 memcpy_kernel_param_1
)
{
	.reg .b32 	%r<6>;
	.reg .b32 	%f<9>;
	.reg .b64 	%rd<8>;

	ld.param.u64 	%rd1, [memcpy_kernel_param_0];
	ld.param.u64 	%rd2, [memcpy_kernel_param_1];
	cvta.to.global.u64 	%rd3, %rd1;
	cvta.to.global.u64 	%rd4, %rd2;
	mov.u32 	%r1, %ctaid.x;
	shl.b32 	%r2, %r1, 13;
	mov.u32 	%r3, %tid.x;
	shl.b32 	%r4, %r3, 2;
	or.b32  	%r5, %r2, %r4;
	cvt.u64.u32 	%rd5, %r5;
	add.s64 	%rd6, %rd3, %rd5;
	add.s64 	%rd7, %rd4, %rd5;
	ld.global.nc.f32 	%f1, [%rd7];
	st.global.f32 	[%rd6], %f1;
	ld.global.nc.f32 	%f2, [%rd7+1024];
	st.global.f32 	[%rd6+1024], %f2;
	ld.global.nc.f32 	%f3, [%rd7+2048];
	st.global.f32 	[%rd6+2048], %f3;
	ld.global.nc.f32 	%f4, [%rd7+3072];
	st.global.f32 	[%rd6+3072], %f4;
	ld.global.nc.f32 	%f5, [%rd7+4096];
	st.global.f32 	[%rd6+4096], %f5;
	ld.global.nc.f32 	%f6, [%rd7+5120];
	st.global.f32 	[%rd6+5120], %f6;
	ld.global.nc.f32 	%f7, [%rd7+6144];
	st.global.f32 	[%rd6+6144], %f7;
	ld.global.nc.f32 	%f8, [%rd7+7168];
	st.global.f32 	[%rd6+7168], %f8;
	ret;

}


// ===== COMPILED SASS (sm_100) =====

	.target	sm_100

	.elftype	@"ET_EXEC"


//--------------------- .note.nv.tkinfo           --------------------------
	.section	.note.nv.tkinfo,"",@"SHT_NOTE"
	.sectionflags	@"SHF_NOTE_NV_TKINFO"
	.tkinfo
        /*0018*/ 	.word	0x00000002
        /*0030*/ 	.string	""
        /*0030*/ 	.string	"ptxas"
        /*0030*/ 	.string	"Cuda compilation tools, release 13.0, V13.0.88"
        /*0030*/ 	.string	"Build cuda_13.0.r13.0/compiler.36424714_0"
        /*0030*/ 	.string	"-arch sm_100 -m 64 "



//--------------------- .note.nv.cuinfo           --------------------------
	.section	.note.nv.cuinfo,"",@"SHT_NOTE"
	.sectionflags	@"SHF_NOTE_NV_CUINFO"
        /*0018*/ 	.short	0x0002
        /*001a*/ 	.short	0x0064
        /*001c*/ 	.short	0x0082
	.zero		2


//--------------------- .nv.info                  --------------------------
	.section	.nv.info,"",@"SHT_CUDA_INFO"
	.align	4


	//----- nvinfo : EIATTR_REGCOUNT
	.align		4
        /*0000*/ 	.byte	0x04, 0x2f
        /*0002*/ 	.short	(.L_1 - .L_0)
	.align		4
.L_0:
        /*0004*/ 	.word	index@(memcpy_kernel)
        /*0008*/ 	.word	0x00000018


	//----- nvinfo : EIATTR_FRAME_SIZE
	.align		4
.L_1:
        /*000c*/ 	.byte	0x04, 0x11
        /*000e*/ 	.short	(.L_3 - .L_2)
	.align		4
.L_2:
        /*0010*/ 	.word	index@(memcpy_kernel)
        /*0014*/ 	.word	0x00000000


	//----- nvinfo : EIATTR_MIN_STACK_SIZE
	.align		4
.L_3:
        /*0018*/ 	.byte	0x04, 0x12
        /*001a*/ 	.short	(.L_5 - .L_4)
	.align		4
.L_4:
        /*001c*/ 	.word	index@(memcpy_kernel)
        /*0020*/ 	.word	0x00000000
.L_5:


//--------------------- .nv.compat                --------------------------
	.section	.nv.compat,"",@"SHT_CUDA_COMPAT_INFO"
	.align	4
        /*0000*/ 	.byte	0x02, 0x09, 0x00, 0x00, 0x02, 0x02, 0x01, 0x00, 0x02, 0x05, 0x05, 0x00, 0x03, 0x07, 0x01, 0x01
        /*0010*/ 	.byte	0x02, 0x03, 0x00, 0x00, 0x02, 0x06, 0x01, 0x00, 0x04, 0x0b, 0x08, 0x00, 0x09, 0x00, 0x00, 0x00
        /*0020*/ 	.byte	0x00, 0x00, 0x00, 0x00


//--------------------- .nv.info.memcpy_kernel    --------------------------
	.section	.nv.info.memcpy_kernel,"",@"SHT_CUDA_INFO"
	.sectionflags	@""
	.align	4


	//----- nvinfo : EIATTR_CUDA_API_VERSION
	.align		4
        /*0000*/ 	.byte	0x04, 0x37
        /*0002*/ 	.short	(.L_7 - .L_6)
.L_6:
        /*0004*/ 	.word	0x00000082


	//----- nvinfo : EIATTR_KPARAM_INFO
	.align		4
.L_7:
        /*0008*/ 	.byte	0x04, 0x17
        /*000a*/ 	.short	(.L_9 - .L_8)
.L_8:
        /*000c*/ 	.word	0x00000000
        /*0010*/ 	.short	0x0001
        /*0012*/ 	.short	0x0008
        /*0014*/ 	.byte	0x00, 0xf5, 0x21, 0x00


	//----- nvinfo : EIATTR_KPARAM_INFO
	.align		4
.L_9:
        /*0018*/ 	.byte	0x04, 0x17
        /*001a*/ 	.short	(.L_11 - .L_10)
.L_10:
        /*001c*/ 	.word	0x00000000
        /*0020*/ 	.short	0x0000
        /*0022*/ 	.short	0x0000
        /*0024*/ 	.byte	0x00, 0xf5, 0x21, 0x00


	//----- nvinfo : EIATTR_SPARSE_MMA_MASK
	.align		4
.L_11:
        /*0028*/ 	.byte	0x03, 0x50
        /*002a*/ 	.short	0x0000


	//----- nvinfo : EIATTR_MAXREG_COUNT
	.align		4
        /*002c*/ 	.byte	0x03, 0x1b
        /*002e*/ 	.short	0x00ff


	//----- nvinfo : EIATTR_MERCURY_ISA_VERSION
	.align		4
        /*0030*/ 	.byte	0x03, 0x5f
        /*0032*/ 	.short	0x0101


	//----- nvinfo : EIATTR_VRC_CTA_INIT_COUNT
	.align		4
        /*0034*/ 	.byte	0x02, 0x4a
	.zero		1
	.zero		1


	//----- nvinfo : EIATTR_EXIT_INSTR_OFFSETS
	.align		4
        /*0038*/ 	.byte	0x04, 0x1c
        /*003a*/ 	.short	(.L_13 - .L_12)


	//   ....[0]....
.L_12:
        /*003c*/ 	.word	0x000001c0


	//----- nvinfo : EIATTR_CBANK_PARAM_SIZE
	.align		4
.L_13:
        /*0040*/ 	.byte	0x03, 0x19
        /*0042*/ 	.short	0x0010


	//----- nvinfo : EIATTR_PARAM_CBANK
	.align		4
        /*0044*/ 	.byte	0x04, 0x0a
        /*0046*/ 	.short	(.L_15 - .L_14)
	.align		4
.L_14:
        /*0048*/ 	.word	index@(.nv.constant0.memcpy_kernel)
        /*004c*/ 	.short	0x0380
        /*004e*/ 	.short	0x0010


	//----- nvinfo : EIATTR_SW_WAR
	.align		4
.L_15:
        /*0050*/ 	.byte	0x04, 0x36
        /*0052*/ 	.short	(.L_17 - .L_16)
.L_16:
        /*0054*/ 	.word	0x00000008
.L_17:


//--------------------- .nv.callgraph             --------------------------
	.section	.nv.callgraph,"",@"SHT_CUDA_CALLGRAPH"
	.align	4
	.sectionentsize	8
	.align		4
        /*0000*/ 	.word	0x00000000
	.align		4
        /*0004*/ 	.word	0xffffffff
	.align		4
        /*0008*/ 	.word	0x00000000
	.align		4
        /*000c*/ 	.word	0xfffffffe
	.align		4
        /*0010*/ 	.word	0x00000000
	.align		4
        /*0014*/ 	.word	0xfffffffd
	.align		4
        /*0018*/ 	.word	0x00000000
	.align		4
        /*001c*/ 	.word	0xfffffffc


//--------------------- .text.memcpy_kernel       --------------------------
	.section	.text.memcpy_kernel,"ax",@progbits
	.align	128
        .global         memcpy_kernel
        .type           memcpy_kernel,@function
        .size           memcpy_kernel,(.L_x_1 - memcpy_kernel)
        .other          memcpy_kernel,@"STO_CUDA_ENTRY STV_DEFAULT"
memcpy_kernel:
.text.memcpy_kernel:
[----:B------:R-:W-:Y:S01]  /*0000*/  LDC R1, c[0x0][0x37c] ;  /* 0x0000df00ff017b82 */ /* 0x000fe20000000800 */
[----:B------:R-:W0:Y:S07]  /*0010*/  S2R R0, SR_TID.X ;  /* 0x0000000000007919 */ /* 0x000e2e0000002100 */
[----:B------:R-:W1:Y:S01]  /*0020*/  S2UR UR4, SR_CTAID.X ;  /* 0x00000000000479c3 */ /* 0x000e620000002500 */
[----:B------:R-:W2:Y:S01]  /*0030*/  LDCU.128 UR8, c[0x0][0x380] ;  /* 0x00007000ff0877ac */ /* 0x000ea20008000c00 */
[----:B------:R-:W3:Y:S01]  /*0040*/  LDCU.64 UR6, c[0x0][0x358] ;  /* 0x00006b00ff0677ac */ /* 0x000ee20008000a00 */
[----:B-1----:R-:W-:Y:S01]  /*0050*/  USHF.L.U32 UR4, UR4, 0xd, URZ ;  /* 0x0000000d04047899 */ /* 0x002fe200080006ff */
[----:B0-----:R-:W-:-:S05]  /*0060*/  IMAD.SHL.U32 R0, R0, 0x4, RZ ;  /* 0x0000000400007824 */ /* 0x001fca00078e00ff */
[----:B------:R-:W-:-:S04]  /*0070*/  LOP3.LUT R0, R0, UR4, RZ, 0xfc, !PT ;  /* 0x0000000400007c12 */ /* 0x000fc8000f8efcff */
[----:B--2---:R-:W-:-:S05]  /*0080*/  IADD3 R4, P0, PT, R0, UR10, RZ ;  /* 0x0000000a00047c10 */ /* 0x004fca000ff1e0ff */
[----:B------:R-:W-:-:S05]  /*0090*/  IMAD.X R5, RZ, RZ, UR11, P0 ;  /* 0x0000000bff057e24 */ /* 0x000fca00080e06ff */
[----:B---3--:R-:W2:Y:S04]  /*00a0*/  LDG.E.CONSTANT R7, desc[UR6][R4.64] ;  /* 0x0000000604077981 */ /* 0x008ea8000c1e9900 */
[----:B------:R-:W3:Y:S04]  /*00b0*/  LDG.E.CONSTANT R9, desc[UR6][R4.64+0x400] ;  /* 0x0004000604097981 */ /* 0x000ee8000c1e9900 */
[----:B------:R-:W4:Y:S04]  /*00c0*/  LDG.E.CONSTANT R11, desc[UR6][R4.64+0x800] ;  /* 0x00080006040b7981 */ /* 0x000f28000c1e9900 */
[----:B------:R-:W5:Y:S04]  /*00d0*/  LDG.E.CONSTANT R13, desc[UR6][R4.64+0xc00] ;  /* 0x000c0006040d7981 */ /* 0x000f68000c1e9900 */
[----:B------:R-:W5:Y:S04]  /*00e0*/  LDG.E.CONSTANT R15, desc[UR6][R4.64+0x1000] ;  /* 0x00100006040f7981 */ /* 0x000f68000c1e9900 */
[----:B------:R-:W5:Y:S04]  /*00f0*/  LDG.E.CONSTANT R17, desc[UR6][R4.64+0x1400] ;  /* 0x0014000604117981 */ /* 0x000f68000c1e9900 */
[----:B------:R-:W5:Y:S04]  /*0100*/  LDG.E.CONSTANT R19, desc[UR6][R4.64+0x1800] ;  /* 0x0018000604137981 */ /* 0x000f68000c1e9900 */
[----:B------:R-:W5:Y:S01]  /*0110*/  LDG.E.CONSTANT R21, desc[UR6][R4.64+0x1c00] ;  /* 0x001c000604157981 */ /* 0x000f62000c1e9900 */
[----:B------:R-:W-:-:S05]  /*0120*/  IADD3 R2, P0, PT, R0, UR8, RZ ;  /* 0x0000000800027c10 */ /* 0x000fca000ff1e0ff */
[----:B------:R-:W-:-:S05]  /*0130*/  IMAD.X R3, RZ, RZ, UR9, P0 ;  /* 0x00000009ff037e24 */ /* 0x000fca00080e06ff */
[----:B--2---:R-:W-:Y:S04]  /*0140*/  STG.E desc[UR6][R2.64], R7 ;  /* 0x0000000702007986 */ /* 0x004fe8000c101906 */
[----:B---3--:R-:W-:Y:S04]  /*0150*/  STG.E desc[UR6][R2.64+0x400], R9 ;  /* 0x0004000902007986 */ /* 0x008fe8000c101906 */
[----:B----4-:R-:W-:Y:S04]  /*0160*/  STG.E desc[UR6][R2.64+0x800], R11 ;  /* 0x0008000b02007986 */ /* 0x010fe8000c101906 */
[----:B-----5:R-:W-:Y:S04]  /*0170*/  STG.E desc[UR6][R2.64+0xc00], R13 ;  /* 0x000c000d02007986 */ /* 0x020fe8000c101906 */
[----:B------:R-:W-:Y:S04]  /*0180*/  STG.E desc[UR6][R2.64+0x1000], R15 ;  /* 0x0010000f02007986 */ /* 0x000fe8000c101906 */
[----:B------:R-:W-:Y:S04]  /*0190*/  STG.E desc[UR6][R2.64+0x1400], R17 ;  /* 0x0014001102007986 */ /* 0x000fe8000c101906 */
[----:B------:R-:W-:Y:S04]  /*01a0*/  STG.E desc[UR6][R2.64+0x1800], R19 ;  /* 0x0018001302007986 */ /* 0x000fe8000c101906 */
[----:B------:R-:W-:Y:S01]  /*01b0*/  STG.E desc[UR6][R2.64+0x1c00], R21 ;  /* 0x001c001502007986 */ /* 0x000fe2000c101906 */
[----:B------:R-:W-:Y:S05]  /*01c0*/  EXIT ;  /* 0x000000000000794d */ /* 0x000fea0003800000 */
.L_x_0:
[----:B------:R-:W-:-:S00]  /*01d0*/  BRA `(.L_x_0) ;  /* 0xfffffffc00fc7947 */ /* 0x000fc0000383ffff */
[----:B------:R-:W-:-:S00]  /*01e0*/  NOP ;  /* 0x0000000000007918 */ /* 0x000fc00000000000 */
        /* <DEDUP_REMOVED lines=9> */
.L_x_1:


//--------------------- .nv.shared.reserved.0     --------------------------
	.section	.nv.shared.reserved.0,"aw",@nobits
	.weak		__nv_reservedSMEM_offset_0_alias
	.size		__nv_reservedSMEM_offset_0_alias, 0, 64
	.other		__nv_reservedSMEM_offset_0_alias,@"STO_CUDA_RESERVED_SHARED STV_DEFAULT"
__nv_reservedSMEM_offset_0_alias:
	.zero		0
	.zero		64


//--------------------- .nv.constant0.memcpy_kernel --------------------------
	.section	.nv.constant0.memcpy_kernel,"a",@progbits
	.sectionflags	@""
	.align	4
.nv.constant0.memcpy_kernel:
	.zero		912


//--------------------- SYMBOLS --------------------------

	.type		.nv.reservedSmem.offset0,@object
	.size		.nv.reservedSmem.offset0,0x4
